//
// Generated by NVIDIA NVVM Compiler
//
// Compiler Build ID: CL-36424714
// Cuda compilation tools, release 13.0, V13.0.88
// Based on NVVM 20.0.0
//

.version 9.0
.target sm_100
.address_size 64

	// .globl	_Z14rmsnorm_kernelPfS_S_if
.extern .shared .align 16 .b8 sdata[];

.visible .entry _Z14rmsnorm_kernelPfS_S_if(
	.param .u64 .ptr .align 1 _Z14rmsnorm_kernelPfS_S_if_param_0,
	.param .u64 .ptr .align 1 _Z14rmsnorm_kernelPfS_S_if_param_1,
	.param .u64 .ptr .align 1 _Z14rmsnorm_kernelPfS_S_if_param_2,
	.param .u32 _Z14rmsnorm_kernelPfS_S_if_param_3,
	.param .f32 _Z14rmsnorm_kernelPfS_S_if_param_4
)
{
	.reg .pred 	%p<13>;
	.reg .b32 	%r<26>;
	.reg .b32 	%f<23>;
	.reg .b64 	%rd<9>;

	ld.param.u64 	%rd3, [_Z14rmsnorm_kernelPfS_S_if_param_0];
	ld.param.u64 	%rd2, [_Z14rmsnorm_kernelPfS_S_if_param_2];
	ld.param.u32 	%r7, [_Z14rmsnorm_kernelPfS_S_if_param_3];
	cvta.to.global.u64 	%rd1, %rd3;
	mov.u32 	%r1, %tid.x;
	mov.u32 	%r25, %ntid.x;
	mov.u32 	%r8, %ctaid.x;
	mad.lo.s32 	%r9, %r25, %r8, %r1;
	shl.b32 	%r3, %r9, 1;
	setp.ge.s32 	%p1, %r3, %r7;
	@%p1 bra 	$L__BB0_2;
	mul.wide.s32 	%rd6, %r3, 4;
	add.s64 	%rd7, %rd1, %rd6;
	ld.global.f32 	%f6, [%rd7];
	ld.global.f32 	%f7, [%rd7+4];
	add.f32 	%f22, %f6, %f7;
	bra.uni 	$L__BB0_4;
$L__BB0_2:
	add.s32 	%r10, %r3, 1;
	setp.ge.s32 	%p2, %r10, %r7;
	mov.f32 	%f22, 0f00000000;
	@%p2 bra 	$L__BB0_4;
	mul.wide.s32 	%rd4, %r3, 4;
	add.s64 	%rd5, %rd1, %rd4;
	ld.global.f32 	%f22, [%rd5];
$L__BB0_4:
	shl.b32 	%r11, %r1, 2;
	mov.u32 	%r12, sdata;
	add.s32 	%r4, %r12, %r11;
	st.shared.f32 	[%r4], %f22;
	bar.sync 	0;
	setp.lt.u32 	%p3, %r25, 34;
	@%p3 bra 	$L__BB0_8;
$L__BB0_5:
	shr.u32 	%r6, %r25, 1;
	setp.ge.u32 	%p4, %r1, %r6;
	@%p4 bra 	$L__BB0_7;
	shl.b32 	%r13, %r6, 2;
	add.s32 	%r14, %r4, %r13;
	ld.shared.f32 	%f8, [%r14];
	ld.shared.f32 	%f9, [%r4];
	add.f32 	%f10, %f8, %f9;
	st.shared.f32 	[%r4], %f10;
$L__BB0_7:
	bar.sync 	0;
	setp.gt.u32 	%p5, %r25, 67;
	mov.u32 	%r25, %r6;
	@%p5 bra 	$L__BB0_5;
$L__BB0_8:
	setp.gt.u32 	%p6, %r1, 31;
	@%p6 bra 	$L__BB0_11;
	ld.shared.f32 	%f11, [%r4];
	mov.b32 	%r15, %f11;
	shfl.sync.bfly.b32	%r16|%p7, %r15, 16, 31, -1;
	mov.b32 	%f12, %r16;
	add.f32 	%f13, %f11, %f12;
	mov.b32 	%r17, %f13;
	shfl.sync.bfly.b32	%r18|%p8, %r17, 8, 31, -1;
	mov.b32 	%f14, %r18;
	add.f32 	%f15, %f13, %f14;
	mov.b32 	%r19, %f15;
	shfl.sync.bfly.b32	%r20|%p9, %r19, 4, 31, -1;
	mov.b32 	%f16, %r20;
	add.f32 	%f17, %f15, %f16;
	mov.b32 	%r21, %f17;
	shfl.sync.bfly.b32	%r22|%p10, %r21, 2, 31, -1;
	mov.b32 	%f18, %r22;
	add.f32 	%f19, %f17, %f18;
	mov.b32 	%r23, %f19;
	shfl.sync.bfly.b32	%r24|%p11, %r23, 1, 31, -1;
	mov.b32 	%f20, %r24;
	add.f32 	%f4, %f19, %f20;
	setp.ne.s32 	%p12, %r1, 0;
	@%p12 bra 	$L__BB0_11;
	cvta.to.global.u64 	%rd8, %rd2;
	atom.global.add.f32 	%f21, [%rd8], %f4;
$L__BB0_11:
	ret;

}


// ===== COMPILED SASS (sm_100) =====

	.target	sm_100

	.elftype	@"ET_EXEC"


//--------------------- .note.nv.tkinfo           --------------------------
	.section	.note.nv.tkinfo,"",@"SHT_NOTE"
	.sectionflags	@"SHF_NOTE_NV_TKINFO"
	.tkinfo
        /*0018*/ 	.word	0x00000002
        /*0030*/ 	.string	""
        /*0030*/ 	.string	"ptxas"
        /*0030*/ 	.string	"Cuda compilation tools, release 13.0, V13.0.88"
        /*0030*/ 	.string	"Build cuda_13.0.r13.0/compiler.36424714_0"
        /*0030*/ 	.string	"-arch sm_100 -m 64 "



//--------------------- .note.nv.cuinfo           --------------------------
	.section	.note.nv.cuinfo,"",@"SHT_NOTE"
	.sectionflags	@"SHF_NOTE_NV_CUINFO"
        /*0018*/ 	.short	0x0002
        /*001a*/ 	.short	0x0064
        /*001c*/ 	.short	0x0082
	.zero		2


//--------------------- .nv.info                  --------------------------
	.section	.nv.info,"",@"SHT_CUDA_INFO"
	.align	4


	//----- nvinfo : EIATTR_REGCOUNT
	.align		4
        /*0000*/ 	.byte	0x04, 0x2f
        /*0002*/ 	.short	(.L_1 - .L_0)
	.align		4
.L_0:
        /*0004*/ 	.word	index@(_Z14rmsnorm_kernelPfS_S_if)
        /*0008*/ 	.word	0x0000000a


	//----- nvinfo : EIATTR_FRAME_SIZE
	.align		4
.L_1:
        /*000c*/ 	.byte	0x04, 0x11
        /*000e*/ 	.short	(.L_3 - .L_2)
	.align		4
.L_2:
        /*0010*/ 	.word	index@(_Z14rmsnorm_kernelPfS_S_if)
        /*0014*/ 	.word	0x00000000


	//----- nvinfo : EIATTR_MIN_STACK_SIZE
	.align		4
.L_3:
        /*0018*/ 	.byte	0x04, 0x12
        /*001a*/ 	.short	(.L_5 - .L_4)
	.align		4
.L_4:
        /*001c*/ 	.word	index@(_Z14rmsnorm_kernelPfS_S_if)
        /*0020*/ 	.word	0x00000000
.L_5:


//--------------------- .nv.compat                --------------------------
	.section	.nv.compat,"",@"SHT_CUDA_COMPAT_INFO"
	.align	4
        /*0000*/ 	.byte	0x02, 0x09, 0x00, 0x00, 0x02, 0x02, 0x01, 0x00, 0x02, 0x05, 0x05, 0x00, 0x03, 0x07, 0x01, 0x01
        /*0010*/ 	.byte	0x02, 0x03, 0x00, 0x00, 0x02, 0x06, 0x01, 0x00, 0x04, 0x0b, 0x08, 0x00, 0x09, 0x00, 0x00, 0x00
        /*0020*/ 	.byte	0x00, 0x00, 0x00, 0x00


//--------------------- .nv.info._Z14rmsnorm_kernelPfS_S_if --------------------------
	.section	.nv.info._Z14rmsnorm_kernelPfS_S_if,"",@"SHT_CUDA_INFO"
	.sectionflags	@""
	.align	4


	//----- nvinfo : EIATTR_CUDA_API_VERSION
	.align		4
        /*0000*/ 	.byte	0x04, 0x37
        /*0002*/ 	.short	(.L_7 - .L_6)
.L_6:
        /*0004*/ 	.word	0x00000082


	//----- nvinfo : EIATTR_KPARAM_INFO
	.align		4
.L_7:
        /*0008*/ 	.byte	0x04, 0x17
        /*000a*/ 	.short	(.L_9 - .L_8)
.L_8:
        /*000c*/ 	.word	0x00000000
        /*0010*/ 	.short	0x0004
        /*0012*/ 	.short	0x001c
        /*0014*/ 	.byte	0x00, 0xf0, 0x11, 0x00


	//----- nvinfo : EIATTR_KPARAM_INFO
	.align		4
.L_9:
        /*0018*/ 	.byte	0x04, 0x17
        /*001a*/ 	.short	(.L_11 - .L_10)
.L_10:
        /*001c*/ 	.word	0x00000000
        /*0020*/ 	.short	0x0003
        /*0022*/ 	.short	0x0018
        /*0024*/ 	.byte	0x00, 0xf0, 0x11, 0x00


	//----- nvinfo : EIATTR_KPARAM_INFO
	.align		4
.L_11:
        /*0028*/ 	.byte	0x04, 0x17
        /*002a*/ 	.short	(.L_13 - .L_12)
.L_12:
        /*002c*/ 	.word	0x00000000
        /*0030*/ 	.short	0x0002
        /*0032*/ 	.short	0x0010
        /*0034*/ 	.byte	0x00, 0xf5, 0x21, 0x00


	//----- nvinfo : EIATTR_KPARAM_INFO
	.align		4
.L_13:
        /*0038*/ 	.byte	0x04, 0x17
        /*003a*/ 	.short	(.L_15 - .L_14)
.L_14:
        /*003c*/ 	.word	0x00000000
        /*0040*/ 	.short	0x0001
        /*0042*/ 	.short	0x0008
        /*0044*/ 	.byte	0x00, 0xf5, 0x21, 0x00


	//----- nvinfo : EIATTR_KPARAM_INFO
	.align		4
.L_15:
        /*0048*/ 	.byte	0x04, 0x17
        /*004a*/ 	.short	(.L_17 - .L_16)
.L_16:
        /*004c*/ 	.word	0x00000000
        /*0050*/ 	.short	0x0000
        /*0052*/ 	.short	0x0000
        /*0054*/ 	.byte	0x00, 0xf5, 0x21, 0x00


	//----- nvinfo : EIATTR_SPARSE_MMA_MASK
	.align		4
.L_17:
        /*0058*/ 	.byte	0x03, 0x50
        /*005a*/ 	.short	0x0000


	//----- nvinfo : EIATTR_MAXREG_COUNT
	.align		4
        /*005c*/ 	.byte	0x03, 0x1b
        /*005e*/ 	.short	0x00ff


	//----- nvinfo : EIATTR_NUM_BARRIERS
	.align		4
        /*0060*/ 	.byte	0x02, 0x4c
        /*0062*/ 	.byte	0x01
	.zero		1


	//----- nvinfo : EIATTR_MERCURY_ISA_VERSION
	.align		4
        /*0064*/ 	.byte	0x03, 0x5f
        /*0066*/ 	.short	0x0101


	//----- nvinfo : EIATTR_COOP_GROUP_MASK_REGIDS
	.align		4
        /*0068*/ 	.byte	0x04, 0x29
        /*006a*/ 	.short	(.L_19 - .L_18)


	//   ....[0]....
.L_18:
        /*006c*/ 	.word	0xffffffff


	//   ....[1]....
        /*0070*/ 	.word	0xffffffff


	//   ....[2]....
        /*0074*/ 	.word	0xffffffff


	//   ....[3]....
        /*0078*/ 	.word	0xffffffff


	//   ....[4]....
        /*007c*/ 	.word	0xffffffff


	//----- nvinfo : EIATTR_COOP_GROUP_INSTR_OFFSETS
	.align		4
.L_19:
        /*0080*/ 	.byte	0x04, 0x28
        /*0082*/ 	.short	(.L_21 - .L_20)


	//   ....[0]....
.L_20:
        /*0084*/ 	.word	0x00000310


	//   ....[1]....
        /*0088*/ 	.word	0x00000330


	//   ....[2]....
        /*008c*/ 	.word	0x00000350


	//   ....[3]....
        /*0090*/ 	.word	0x00000370


	//   ....[4]....
        /*0094*/ 	.word	0x00000390


	//----- nvinfo : EIATTR_VRC_CTA_INIT_COUNT
	.align		4
.L_21:
        /*0098*/ 	.byte	0x02, 0x4a
	.zero		1
	.zero		1


	//----- nvinfo : EIATTR_EXIT_INSTR_OFFSETS
	.align		4
        /*009c*/ 	.byte	0x04, 0x1c
        /*009e*/ 	.short	(.L_23 - .L_22)


	//   ....[0]....
.L_22:
        /*00a0*/ 	.word	0x000002e0


	//   ....[1]....
        /*00a4*/ 	.word	0x000003a0


	//   ....[2]....
        /*00a8*/ 	.word	0x000003e0


	//----- nvinfo : EIATTR_CRS_STACK_SIZE
	.align		4
.L_23:
        /*00ac*/ 	.byte	0x04, 0x1e
        /*00ae*/ 	.short	(.L_25 - .L_24)
.L_24:
        /*00b0*/ 	.word	0x00000000


	//----- nvinfo : EIATTR_CBANK_PARAM_SIZE
	.align		4
.L_25:
        /*00b4*/ 	.byte	0x03, 0x19
        /*00b6*/ 	.short	0x0020


	//----- nvinfo : EIATTR_PARAM_CBANK
	.align		4
        /*00b8*/ 	.byte	0x04, 0x0a
        /*00ba*/ 	.short	(.L_27 - .L_26)
	.align		4
.L_26:
        /*00bc*/ 	.word	index@(.nv.constant0._Z14rmsnorm_kernelPfS_S_if)
        /*00c0*/ 	.short	0x0380
        /*00c2*/ 	.short	0x0020


	//----- nvinfo : EIATTR_SW_WAR
	.align		4
.L_27:
        /*00c4*/ 	.byte	0x04, 0x36
        /*00c6*/ 	.short	(.L_29 - .L_28)
.L_28:
        /*00c8*/ 	.word	0x00000008
.L_29:


//--------------------- .nv.callgraph             --------------------------
	.section	.nv.callgraph,"",@"SHT_CUDA_CALLGRAPH"
	.align	4
	.sectionentsize	8
	.align		4
        /*0000*/ 	.word	0x00000000
	.align		4
        /*0004*/ 	.word	0xffffffff
	.align		4
        /*0008*/ 	.word	0x00000000
	.align		4
        /*000c*/ 	.word	0xfffffffe
	.align		4
        /*0010*/ 	.word	0x00000000
	.align		4
        /*0014*/ 	.word	0xfffffffd
	.align		4
        /*0018*/ 	.word	0x00000000
	.align		4
        /*001c*/ 	.word	0xfffffffc


//--------------------- .text._Z14rmsnorm_kernelPfS_S_if --------------------------
	.section	.text._Z14rmsnorm_kernelPfS_S_if,"ax",@progbits
	.align	128
        .global         _Z14rmsnorm_kernelPfS_S_if
        .type           _Z14rmsnorm_kernelPfS_S_if,@function
        .size           _Z14rmsnorm_kernelPfS_S_if,(.L_x_6 - _Z14rmsnorm_kernelPfS_S_if)
        .other          _Z14rmsnorm_kernelPfS_S_if,@"STO_CUDA_ENTRY STV_DEFAULT"
_Z14rmsnorm_kernelPfS_S_if:
.text._Z14rmsnorm_kernelPfS_S_if:
[----:B------:R-:W-:Y:S01]  /*0000*/  LDC R1, c[0x0][0x37c] ;  /* 0x0000df00ff017b82 */ /* 0x000fe20000000800 */
[----:B------:R-:W0:Y:S01]  /*0010*/  S2R R0, SR_TID.X ;  /* 0x0000000000007919 */ /* 0x000e220000002100 */
[----:B------:R-:W1:Y:S01]  /*0020*/  LDCU UR4, c[0x0][0x360] ;  /* 0x00006c00ff0477ac */ /* 0x000e620008000800 */
[----:B------:R-:W-:Y:S01]  /*0030*/  BSSY.RECONVERGENT B0, `(.L_x_0) ;  /* 0x0000016000007945 */ /* 0x000fe20003800200 */
[----:B------:R-:W0:Y:S01]  /*0040*/  S2R R3, SR_CTAID.X ;  /* 0x0000000000037919 */ /* 0x000e220000002500 */
[----:B------:R-:W2:Y:S01]  /*0050*/  LDCU UR5, c[0x0][0x398] ;  /* 0x00007300ff0577ac */ /* 0x000ea20008000800 */
[----:B------:R-:W3:Y:S01]  /*0060*/  LDCU.64 UR6, c[0x0][0x358] ;  /* 0x00006b00ff0677ac */ /* 0x000ee20008000a00 */
[----:B-1----:R-:W-:Y:S01]  /*0070*/  MOV R4, UR4 ;  /* 0x0000000400047c02 */ /* 0x002fe20008000f00 */
[----:B0-----:R-:W-:-:S05]  /*0080*/  IMAD R2, R3, UR4, R0 ;  /* 0x0000000403027c24 */ /* 0x001fca000f8e0200 */
[----:B------:R-:W-:-:S04]  /*0090*/  SHF.L.U32 R5, R2, 0x1, RZ ;  /* 0x0000000102057819 */ /* 0x000fc800000006ff */
[----:B--2---:R-:W-:-:S13]  /*00a0*/  ISETP.GE.AND P0, PT, R5, UR5, PT ;  /* 0x0000000505007c0c */ /* 0x004fda000bf06270 */
[----:B---3--:R-:W-:Y:S05]  /*00b0*/  @P0 BRA `(.L_x_1) ;  /* 0x0000000000180947 */ /* 0x008fea0003800000 */
[----:B------:R-:W0:Y:S02]  /*00c0*/  LDC.64 R2, c[0x0][0x380] ;  /* 0x0000e000ff027b82 */ /* 0x000e240000000a00 */
[----:B0-----:R-:W-:-:S05]  /*00d0*/  IMAD.WIDE R2, R5, 0x4, R2 ;  /* 0x0000000405027825 */ /* 0x001fca00078e0202 */
[----:B------:R-:W2:Y:S04]  /*00e0*/  LDG.E R5, desc[UR6][R2.64] ;  /* 0x0000000602057981 */ /* 0x000ea8000c1e1900 */
[----:B------:R-:W2:Y:S02]  /*00f0*/  LDG.E R6, desc[UR6][R2.64+0x4] ;  /* 0x0000040602067981 */ /* 0x000ea4000c1e1900 */
[----:B--2---:R-:W-:Y:S01]  /*0100*/  FADD R6, R5, R6 ;  /* 0x0000000605067221 */ /* 0x004fe20000000000 */
[----:B------:R-:W-:Y:S06]  /*0110*/  BRA `(.L_x_2) ;  /* 0x00000000001c7947 */ /* 0x000fec0003800000 */
.L_x_1:
[----:B------:R-:W-:Y:S01]  /*0120*/  IADD3 R2, PT, PT, R5, 0x1, RZ ;  /* 0x0000000105027810 */ /* 0x000fe20007ffe0ff */
[----:B------:R-:W-:-:S03]  /*0130*/  IMAD.MOV.U32 R6, RZ, RZ, RZ ;  /* 0x000000ffff067224 */ /* 0x000fc600078e00ff */
[----:B------:R-:W-:-:S13]  /*0140*/  ISETP.GE.AND P0, PT, R2, UR5, PT ;  /* 0x0000000502007c0c */ /* 0x000fda000bf06270 */
[----:B------:R-:W-:Y:S05]  /*0150*/  @P0 BRA `(.L_x_2) ;  /* 0x00000000000c0947 */ /* 0x000fea0003800000 */
[----:B------:R-:W0:Y:S02]  /*0160*/  LDC.64 R2, c[0x0][0x380] ;  /* 0x0000e000ff027b82 */ /* 0x000e240000000a00 */
[----:B0-----:R-:W-:-:S05]  /*0170*/  IMAD.WIDE R2, R5, 0x4, R2 ;  /* 0x0000000405027825 */ /* 0x001fca00078e0202 */
[----:B------:R0:W5:Y:S02]  /*0180*/  LDG.E R6, desc[UR6][R2.64] ;  /* 0x0000000602067981 */ /* 0x000164000c1e1900 */
.L_x_2:
[----:B------:R-:W-:Y:S05]  /*0190*/  BSYNC.RECONVERGENT B0 ;  /* 0x0000000000007941 */ /* 0x000fea0003800200 */
.L_x_0:
[----:B------:R-:W1:Y:S01]  /*01a0*/  S2UR UR5, SR_CgaCtaId ;  /* 0x00000000000579c3 */ /* 0x000e620000008800 */
[----:B------:R-:W-:Y:S01]  /*01b0*/  UMOV UR4, 0x400 ;  /* 0x0000040000047882 */ /* 0x000fe20000000000 */
[----:B------:R-:W-:Y:S02]  /*01c0*/  ISETP.GE.U32.AND P1, PT, R4, 0x22, PT ;  /* 0x000000220400780c */ /* 0x000fe40003f26070 */
[----:B------:R-:W-:Y:S01]  /*01d0*/  ISETP.GT.U32.AND P0, PT, R0, 0x1f, PT ;  /* 0x0000001f0000780c */ /* 0x000fe20003f04070 */
[----:B-1----:R-:W-:-:S06]  /*01e0*/  ULEA UR4, UR5, UR4, 0x18 ;  /* 0x0000000405047291 */ /* 0x002fcc000f8ec0ff */
[----:B0-----:R-:W-:-:S05]  /*01f0*/  LEA R3, R0, UR4, 0x2 ;  /* 0x0000000400037c11 */ /* 0x001fca000f8e10ff */
[----:B-----5:R0:W-:Y:S01]  /*0200*/  STS [R3], R6 ;  /* 0x0000000603007388 */ /* 0x0201e20000000800 */
[----:B------:R-:W-:Y:S06]  /*0210*/  BAR.SYNC.DEFER_BLOCKING 0x0 ;  /* 0x0000000000007b1d */ /* 0x000fec0000010000 */
[----:B------:R-:W-:Y:S05]  /*0220*/  @!P1 BRA `(.L_x_3) ;  /* 0x00000000002c9947 */ /* 0x000fea0003800000 */
.L_x_4:
[----:B------:R-:W-:-:S04]  /*0230*/  SHF.R.U32.HI R7, RZ, 0x1, R4 ;  /* 0x00000001ff077819 */ /* 0x000fc80000011604 */
[----:B------:R-:W-:-:S13]  /*0240*/  ISETP.GE.U32.AND P1, PT, R0, R7, PT ;  /* 0x000000070000720c */ /* 0x000fda0003f26070 */
[----:B------:R-:W-:Y:S01]  /*0250*/  @!P1 LEA R2, R7, R3, 0x2 ;  /* 0x0000000307029211 */ /* 0x000fe200078e10ff */
[----:B------:R-:W-:Y:S05]  /*0260*/  @!P1 LDS R5, [R3] ;  /* 0x0000000003059984 */ /* 0x000fea0000000800 */
[----:B------:R-:W0:Y:S02]  /*0270*/  @!P1 LDS R2, [R2] ;  /* 0x0000000002029984 */ /* 0x000e240000000800 */
[----:B0-----:R-:W-:-:S05]  /*0280*/  @!P1 FADD R6, R2, R5 ;  /* 0x0000000502069221 */ /* 0x001fca0000000000 */
[----:B------:R1:W-:Y:S01]  /*0290*/  @!P1 STS [R3], R6 ;  /* 0x0000000603009388 */ /* 0x0003e20000000800 */
[----:B------:R-:W-:Y:S01]  /*02a0*/  BAR.SYNC.DEFER_BLOCKING 0x0 ;  /* 0x0000000000007b1d */ /* 0x000fe20000010000 */
[----:B------:R-:W-:Y:S01]  /*02b0*/  ISETP.GT.U32.AND P1, PT, R4, 0x43, PT ;  /* 0x000000430400780c */ /* 0x000fe20003f24070 */
[----:B------:R-:W-:-:S12]  /*02c0*/  IMAD.MOV.U32 R4, RZ, RZ, R7 ;  /* 0x000000ffff047224 */ /* 0x000fd800078e0007 */
[----:B-1----:R-:W-:Y:S05]  /*02d0*/  @P1 BRA `(.L_x_4) ;  /* 0xfffffffc00d41947 */ /* 0x002fea000383ffff */
.L_x_3:
[----:B------:R-:W-:Y:S05]  /*02e0*/  @P0 EXIT ;  /* 0x000000000000094d */ /* 0x000fea0003800000 */
[----:B0-----:R-:W0:Y:S01]  /*02f0*/  LDS R3, [R3] ;  /* 0x0000000003037984 */ /* 0x001e220000000800 */
[----:B------:R-:W-:-:S03]  /*0300*/  ISETP.NE.AND P0, PT, R0, RZ, PT ;  /* 0x000000ff0000720c */ /* 0x000fc60003f05270 */
[----:B0-----:R-:W0:Y:S02]  /*0310*/  SHFL.BFLY PT, R2, R3, 0x10, 0x1f ;  /* 0x0e001f0003027f89 */ /* 0x001e2400000e0000 */
[----:B0-----:R-:W-:-:S05]  /*0320*/  FADD R2, R3, R2 ;  /* 0x0000000203027221 */ /* 0x001fca0000000000 */
[----:B------:R-:W0:Y:S02]  /*0330*/  SHFL.BFLY PT, R5, R2, 0x8, 0x1f ;  /* 0x0d001f0002057f89 */ /* 0x000e2400000e0000 */
[----:B0-----:R-:W-:-:S05]  /*0340*/  FADD R5, R2, R5 ;  /* 0x0000000502057221 */ /* 0x001fca0000000000 */
[----:B------:R-:W0:Y:S02]  /*0350*/  SHFL.BFLY PT, R4, R5, 0x4, 0x1f ;  /* 0x0c801f0005047f89 */ /* 0x000e2400000e0000 */
[----:B0-----:R-:W-:-:S05]  /*0360*/  FADD R4, R5, R4 ;  /* 0x0000000405047221 */ /* 0x001fca0000000000 */
[----:B------:R-:W0:Y:S02]  /*0370*/  SHFL.BFLY PT, R7, R4, 0x2, 0x1f ;  /* 0x0c401f0004077f89 */ /* 0x000e2400000e0000 */
[----:B0-----:R-:W-:-:S05]  /*0380*/  FADD R7, R4, R7 ;  /* 0x0000000704077221 */ /* 0x001fca0000000000 */
[----:B------:R0:W1:Y:S01]  /*0390*/  SHFL.BFLY PT, R0, R7, 0x1, 0x1f ;  /* 0x0c201f0007007f89 */ /* 0x00006200000e0000 */
[----:B------:R-:W-:Y:S05]  /*03a0*/  @P0 EXIT ;  /* 0x000000000000094d */ /* 0x000fea0003800000 */
[----:B------:R-:W2:Y:S01]  /*03b0*/  LDC.64 R2, c[0x0][0x390] ;  /* 0x0000e400ff027b82 */ /* 0x000ea20000000a00 */
[----:B01----:R-:W-:-:S05]  /*03c0*/  FADD R7, R7, R0 ;  /* 0x0000000007077221 */ /* 0x003fca0000000000 */
[----:B--2---:R-:W-:Y:S01]  /*03d0*/  REDG.E.ADD.F32.FTZ.RN.STRONG.GPU desc[UR6][R2.64], R7 ;  /* 0x00000007020079a6 */ /* 0x004fe2000c12f306 */
[----:B------:R-:W-:Y:S05]  /*03e0*/  EXIT ;  /* 0x000000000000794d */ /* 0x000fea0003800000 */
.L_x_5:
[----:B------:R-:W-:-:S00]  /*03f0*/  BRA `(.L_x_5) ;  /* 0xfffffffc00fc7947 */ /* 0x000fc0000383ffff */
[----:B------:R-:W-:-:S00]  /*0400*/  NOP ;  /* 0x0000000000007918 */ /* 0x000fc00000000000 */
[----:B------:R-:W-:-:S00]  /*0410*/  NOP ;  /* 0x0000000000007918 */ /* 0x000fc00000000000 */
[----:B------:R-:W-:-:S00]  /*0420*/  NOP ;  /* 0x0000000000007918 */ /* 0x000fc00000000000 */
[----:B------:R-:W-:-:S00]  /*0430*/  NOP ;  /* 0x0000000000007918 */ /* 0x000fc00000000000 */
[----:B------:R-:W-:-:S00]  /*0440*/  NOP ;  /* 0x0000000000007918 */ /* 0x000fc00000000000 */
[----:B------:R-:W-:-:S00]  /*0450*/  NOP ;  /* 0x0000000000007918 */ /* 0x000fc00000000000 */
[----:B------:R-:W-:-:S00]  /*0460*/  NOP ;  /* 0x0000000000007918 */ /* 0x000fc00000000000 */
[----:B------:R-:W-:-:S00]  /*0470*/  NOP ;  /* 0x0000000000007918 */ /* 0x000fc00000000000 */
.L_x_6:


//--------------------- .nv.shared._Z14rmsnorm_kernelPfS_S_if --------------------------
	.section	.nv.shared._Z14rmsnorm_kernelPfS_S_if,"aw",@nobits
	.sectionflags	@""
	.align	16
	.zero		1024


//--------------------- .nv.shared.reserved.0     --------------------------
	.section	.nv.shared.reserved.0,"aw",@nobits
	.weak		__nv_reservedSMEM_offset_0_alias
	.size		__nv_reservedSMEM_offset_0_alias, 0, 64
	.other		__nv_reservedSMEM_offset_0_alias,@"STO_CUDA_RESERVED_SHARED STV_DEFAULT"
__nv_reservedSMEM_offset_0_alias:
	.zero		0
	.zero		64


//--------------------- .nv.constant0._Z14rmsnorm_kernelPfS_S_if --------------------------
	.section	.nv.constant0._Z14rmsnorm_kernelPfS_S_if,"a",@progbits
	.sectionflags	@""
	.align	4
.nv.constant0._Z14rmsnorm_kernelPfS_S_if:
	.zero		928


//--------------------- SYMBOLS --------------------------

	.type		.nv.reservedSmem.offset0,@object
	.size		.nv.reservedSmem.offset0,0x4
	.type		.nv.reservedSmem.cap,@object
	.size		.nv.reservedSmem.cap,0x4
